	.headerflags	@"EF_CUDA_TEXMODE_UNIFIED EF_CUDA_64BIT_ADDRESS EF_CUDA_ACCELERATORS EF_CUDA_SM90 EF_CUDA_VIRTUAL_SM(EF_CUDA_SM90)"
	.elftype	@"ET_EXEC"


//--------------------- .nv.info                  --------------------------
	.section	.nv.info,"",@"SHT_CUDA_INFO"
	.align	4


	//----- nvinfo : EIATTR_REGCOUNT
	.align		4
        /*0000*/ 	.byte	0x04, 0x2f
        /*0002*/ 	.short	(.L_1 - .L_0)
	.align		4
.L_0:
        /*0004*/ 	.word	index@(triton_poi_fused_add_convolution_mul_4)
        /*0008*/ 	.word	0x00000010


	//----- nvinfo : EIATTR_MIN_STACK_SIZE
	.align		4
.L_1:
        /*000c*/ 	.byte	0x04, 0x12
        /*000e*/ 	.short	(.L_3 - .L_2)
	.align		4
.L_2:
        /*0010*/ 	.word	index@(triton_poi_fused_add_convolution_mul_4)
        /*0014*/ 	.word	0x00000000


	//----- nvinfo : EIATTR_FRAME_SIZE
	.align		4
.L_3:
        /*0018*/ 	.byte	0x04, 0x11
        /*001a*/ 	.short	(.L_5 - .L_4)
	.align		4
.L_4:
        /*001c*/ 	.word	index@(triton_poi_fused_add_convolution_mul_4)
        /*0020*/ 	.word	0x00000000


	//----- nvinfo : EIATTR_MIN_STACK_SIZE
	.align		4
.L_5:
        /*0024*/ 	.byte	0x04, 0x12
        /*0026*/ 	.short	(.L_7 - .L_6)
	.align		4
.L_6:
        /*0028*/ 	.word	index@(triton_poi_fused_add_convolution_mul_4)
        /*002c*/ 	.word	0x00000000
.L_7:


//--------------------- .nv.info.triton_poi_fused_add_convolution_mul_4 --------------------------
	.section	.nv.info.triton_poi_fused_add_convolution_mul_4,"",@"SHT_CUDA_INFO"
	.sectionflags	@""
	.align	4


	//----- nvinfo : EIATTR_CUDA_API_VERSION
	.align		4
        /*0000*/ 	.byte	0x04, 0x37
        /*0002*/ 	.short	(.L_9 - .L_8)
.L_8:
        /*0004*/ 	.word	0x0000007c


	//----- nvinfo : EIATTR_KPARAM_INFO
	.align		4
.L_9:
        /*0008*/ 	.byte	0x04, 0x17
        /*000a*/ 	.short	(.L_11 - .L_10)
.L_10:
        /*000c*/ 	.word	0x00000000
        /*0010*/ 	.short	0x0003
        /*0012*/ 	.short	0x0018
        /*0014*/ 	.byte	0x00, 0xf0, 0x11, 0x00


	//----- nvinfo : EIATTR_KPARAM_INFO
	.align		4
.L_11:
        /*0018*/ 	.byte	0x04, 0x17
        /*001a*/ 	.short	(.L_13 - .L_12)
.L_12:
        /*001c*/ 	.word	0x00000000
        /*0020*/ 	.short	0x0002
        /*0022*/ 	.short	0x0010
        /*0024*/ 	.byte	0x00, 0xf4, 0x21, 0x00


	//----- nvinfo : EIATTR_KPARAM_INFO
	.align		4
.L_13:
        /*0028*/ 	.byte	0x04, 0x17
        /*002a*/ 	.short	(.L_15 - .L_14)
.L_14:
        /*002c*/ 	.word	0x00000000
        /*0030*/ 	.short	0x0001
        /*0032*/ 	.short	0x0008
        /*0034*/ 	.byte	0x00, 0xf4, 0x21, 0x00


	//----- nvinfo : EIATTR_KPARAM_INFO
	.align		4
.L_15:
        /*0038*/ 	.byte	0x04, 0x17
        /*003a*/ 	.short	(.L_17 - .L_16)
.L_16:
        /*003c*/ 	.word	0x00000000
        /*0040*/ 	.short	0x0000
        /*0042*/ 	.short	0x0000
        /*0044*/ 	.byte	0x00, 0xf4, 0x21, 0x00


	//----- nvinfo : EIATTR_SPARSE_MMA_MASK
	.align		4
.L_17:
        /*0048*/ 	.byte	0x03, 0x50
        /*004a*/ 	.short	0x0000


	//----- nvinfo : EIATTR_MAXREG_COUNT
	.align		4
        /*004c*/ 	.byte	0x03, 0x1b
        /*004e*/ 	.short	0x00ff


	//----- nvinfo : EIATTR_EXIT_INSTR_OFFSETS
	.align		4
        /*0050*/ 	.byte	0x04, 0x1c
        /*0052*/ 	.short	(.L_19 - .L_18)


	//   ....[0]....
.L_18:
        /*0054*/ 	.word	0x00000210


	//   ....[1]....
        /*0058*/ 	.word	0x00000230


	//----- nvinfo : EIATTR_REQNTID
	.align		4
.L_19:
        /*005c*/ 	.byte	0x04, 0x10
        /*005e*/ 	.short	(.L_21 - .L_20)
.L_20:
        /*0060*/ 	.word	0x00000080
        /*0064*/ 	.word	0x00000001
        /*0068*/ 	.word	0x00000001


	//----- nvinfo : EIATTR_CBANK_PARAM_SIZE
	.align		4
.L_21:
        /*006c*/ 	.byte	0x03, 0x19
        /*006e*/ 	.short	0x001c


	//----- nvinfo : EIATTR_PARAM_CBANK
	.align		4
        /*0070*/ 	.byte	0x04, 0x0a
        /*0072*/ 	.short	(.L_23 - .L_22)
	.align		4
.L_22:
        /*0074*/ 	.word	index@(.nv.constant0.triton_poi_fused_add_convolution_mul_4)
        /*0078*/ 	.short	0x0210
        /*007a*/ 	.short	0x001c


	//----- nvinfo : EIATTR_SW_WAR
	.align		4
.L_23:
        /*007c*/ 	.byte	0x04, 0x36
        /*007e*/ 	.short	(.L_25 - .L_24)
.L_24:
        /*0080*/ 	.word	0x00000008
.L_25:


//--------------------- .nv.callgraph             --------------------------
	.section	.nv.callgraph,"",@"SHT_CUDA_CALLGRAPH"
	.align	4
	.sectionentsize	8
	.align		4
        /*0000*/ 	.word	0x00000000
	.align		4
        /*0004*/ 	.word	0xffffffff
	.align		4
        /*0008*/ 	.word	0x00000000
	.align		4
        /*000c*/ 	.word	0xfffffffe
	.align		4
        /*0010*/ 	.word	0x00000000
	.align		4
        /*0014*/ 	.word	0xfffffffd
	.align		4
        /*0018*/ 	.word	0x00000000
	.align		4
        /*001c*/ 	.word	0xfffffffc


//--------------------- .text.triton_poi_fused_add_convolution_mul_4 --------------------------
	.section	.text.triton_poi_fused_add_convolution_mul_4,"ax",@progbits
	.align	128
        .global         triton_poi_fused_add_convolution_mul_4
        .type           triton_poi_fused_add_convolution_mul_4,@function
        .size           triton_poi_fused_add_convolution_mul_4,(.L_x_1 - triton_poi_fused_add_convolution_mul_4)
        .other          triton_poi_fused_add_convolution_mul_4,@"STO_CUDA_ENTRY STV_DEFAULT"
triton_poi_fused_add_convolution_mul_4:
.text.triton_poi_fused_add_convolution_mul_4:
[----:B------:R-:W0:Y:S02]  /*0000*/  LDC R1, c[0x0][0x28] ;  /* 0x00000a00ff017b82 */ /* 0x000e240000000800 */
[----:B------:R-:W1:Y:S01]  /*0010*/  S2R R0, SR_TID.X ;  /* 0x0000000000007919 */ /* 0x000e620000002100 */
[----:B------:R-:W2:Y:S01]  /*0020*/  LDC.64 R4, c[0x0][0x218] ;  /* 0x00008600ff047b82 */ /* 0x000ea20000000a00 */
[----:B------:R-:W-:Y:S01]  /*0030*/  ULDC.64 UR4, c[0x0][0x208] ;  /* 0x0000820000047ab9 */ /* 0x000fe20000000a00 */
[----:B------:R-:W-:Y:S01]  /*0040*/  CS2R R12, SRZ ;  /* 0x00000000000c7805 */ /* 0x000fe2000001ff00 */
[----:B------:R-:W3:Y:S05]  /*0050*/  S2R R9, SR_CTAID.X ;  /* 0x0000000000097919 */ /* 0x000eea0000002500 */
[----:B------:R-:W4:Y:S08]  /*0060*/  LDC.64 R6, c[0x0][0x220] ;  /* 0x00008800ff067b82 */ /* 0x000f300000000a00 */
[----:B------:R-:W5:Y:S01]  /*0070*/  LDC.64 R2, c[0x0][0x210] ;  /* 0x00008400ff027b82 */ /* 0x000f620000000a00 */
[----:B-1----:R-:W-:Y:S01]  /*0080*/  IMAD.SHL.U32 R0, R0, 0x2, RZ ;  /* 0x0000000200007824 */ /* 0x002fe200078e00ff */
[----:B---3--:R-:W-:-:S04]  /*0090*/  SHF.R.S32.HI R8, RZ, 0x17, R9 ;  /* 0x00000017ff087819 */ /* 0x008fc80000011409 */
[----:B------:R-:W-:Y:S02]  /*00a0*/  LOP3.LUT R0, R0, 0xfe, RZ, 0xc0, !PT ;  /* 0x000000fe00007812 */ /* 0x000fe400078ec0ff */
[----:B------:R-:W-:-:S03]  /*00b0*/  SGXT R8, R8, 0x1 ;  /* 0x000000010808781a */ /* 0x000fc60000000200 */
[----:B------:R-:W-:-:S04]  /*00c0*/  IMAD R9, R9, 0x100, R0 ;  /* 0x0000010009097824 */ /* 0x000fc800078e0200 */
[C---:B----4-:R-:W-:Y:S01]  /*00d0*/  IMAD.WIDE R6, R9.reuse, 0x4, R6 ;  /* 0x0000000409067825 */ /* 0x050fe200078e0206 */
[----:B------:R-:W-:Y:S02]  /*00e0*/  LEA.HI R8, R8, R9, RZ, 0x4 ;  /* 0x0000000908087211 */ /* 0x000fe400078f20ff */
[C---:B------:R-:W-:Y:S01]  /*00f0*/  ISETP.GE.AND P0, PT, R9.reuse, 0x100, PT ;  /* 0x000001000900780c */ /* 0x040fe20003f06270 */
[----:B-----5:R-:W-:Y:S01]  /*0100*/  IMAD.WIDE R2, R9, 0x4, R2 ;  /* 0x0000000409027825 */ /* 0x020fe200078e0202 */
[----:B------:R-:W-:-:S04]  /*0110*/  SHF.R.S32.HI R8, RZ, 0x4, R8 ;  /* 0x00000004ff087819 */ /* 0x000fc80000011408 */
[----:B------:R-:W-:-:S04]  /*0120*/  LEA.HI R0, R8, R8, RZ, 0x2 ;  /* 0x0000000808007211 */ /* 0x000fc800078f10ff */
[----:B------:R-:W-:Y:S01]  /*0130*/  LOP3.LUT R11, R0, 0xfffffffc, RZ, 0xc0, !PT ;  /* 0xfffffffc000b7812 */ /* 0x000fe200078ec0ff */
[----:B------:R-:W-:Y:S02]  /*0140*/  HFMA2.MMA R0, -RZ, RZ, 0, 0 ;  /* 0x00000000ff007435 */ /* 0x000fe400000001ff */
[----:B------:R-:W3:Y:S01]  /*0150*/  @!P0 LDG.E.64 R12, desc[UR4][R6.64] ;  /* 0x00000004060c8981 */ /* 0x000ee2000c1e1b00 */
[----:B------:R-:W-:Y:S02]  /*0160*/  IADD3 R11, R8, -R11, RZ ;  /* 0x8000000b080b7210 */ /* 0x000fe40007ffe0ff */
[----:B------:R-:W-:-:S03]  /*0170*/  CS2R R8, SRZ ;  /* 0x0000000000087805 */ /* 0x000fc6000001ff00 */
[----:B--2---:R-:W-:-:S03]  /*0180*/  IMAD.WIDE R4, R11, 0x4, R4 ;  /* 0x000000040b047825 */ /* 0x004fc600078e0204 */
[----:B------:R-:W2:Y:S01]  /*0190*/  @!P0 LDG.E.64 R8, desc[UR4][R2.64] ;  /* 0x0000000402088981 */ /* 0x000ea2000c1e1b00 */
[----:B------:R-:W-:-:S03]  /*01a0*/  IMAD.MOV.U32 R11, RZ, RZ, RZ ;  /* 0x000000ffff0b7224 */ /* 0x000fc600078e00ff */
[----:B------:R-:W2:Y:S04]  /*01b0*/  @!P0 LDG.E.EL R0, desc[UR4][R4.64] ;  /* 0x0000000404008981 */ /* 0x000ea8000c2e1900 */
[----:B------:R-:W4:Y:S01]  /*01c0*/  @!P0 LDG.E.EL R11, desc[UR4][R4.64] ;  /* 0x00000004040b8981 */ /* 0x000f22000c2e1900 */
[----:B--2---:R-:W-:Y:S01]  /*01d0*/  FADD R0, R0, R9 ;  /* 0x0000000900007221 */ /* 0x004fe20000000000 */
[----:B----4-:R-:W-:-:S03]  /*01e0*/  FADD R11, R11, R8 ;  /* 0x000000080b0b7221 */ /* 0x010fc60000000000 */
[----:B---3--:R-:W-:Y:S01]  /*01f0*/  FFMA R13, R0, 0.20000000298023223877, R13 ;  /* 0x3e4ccccd000d7823 */ /* 0x008fe2000000000d */
[----:B------:R-:W-:Y:S01]  /*0200*/  FFMA R12, R11, 0.20000000298023223877, R12 ;  /* 0x3e4ccccd0b0c7823 */ /* 0x000fe2000000000c */
[----:B------:R-:W-:Y:S06]  /*0210*/  @P0 EXIT ;  /* 0x000000000000094d */ /* 0x000fec0003800000 */
[----:B------:R-:W-:Y:S01]  /*0220*/  STG.E.64 desc[UR4][R2.64], R12 ;  /* 0x0000000c02007986 */ /* 0x000fe2000c101b04 */
[----:B------:R-:W-:Y:S05]  /*0230*/  EXIT ;  /* 0x000000000000794d */ /* 0x000fea0003800000 */
.L_x_0:
[----:B------:R-:W-:-:S00]  /*0240*/  BRA `(.L_x_0) ;  /* 0xfffffffc00fc7947 */ /* 0x000fc0000383ffff */
[----:B------:R-:W-:-:S00]  /*0250*/  NOP ;  /* 0x0000000000007918 */ /* 0x000fc00000000000 */
        /* <DEDUP_REMOVED lines=10> */
.L_x_1:


//--------------------- .nv.constant0.triton_poi_fused_add_convolution_mul_4 --------------------------
	.section	.nv.constant0.triton_poi_fused_add_convolution_mul_4,"a",@progbits
	.sectionflags	@""
	.align	4
.nv.constant0.triton_poi_fused_add_convolution_mul_4:
	.zero		556
